//
// Generated by NVIDIA NVVM Compiler
//
// Compiler Build ID: CL-36424714
// Cuda compilation tools, release 13.0, V13.0.88
// Based on NVVM 20.0.0
//

.version 9.0
.target sm_100
.address_size 64

	// .globl	_Z12BayerProcessiiPtffiS_

.visible .entry _Z12BayerProcessiiPtffiS_(
	.param .u32 _Z12BayerProcessiiPtffiS__param_0,
	.param .u32 _Z12BayerProcessiiPtffiS__param_1,
	.param .u64 .ptr .align 1 _Z12BayerProcessiiPtffiS__param_2,
	.param .f32 _Z12BayerProcessiiPtffiS__param_3,
	.param .f32 _Z12BayerProcessiiPtffiS__param_4,
	.param .u32 _Z12BayerProcessiiPtffiS__param_5,
	.param .u64 .ptr .align 1 _Z12BayerProcessiiPtffiS__param_6
)
{
	.reg .pred 	%p<4>;
	.reg .b16 	%rs<9>;
	.reg .b32 	%r<19>;
	.reg .b32 	%f<7>;
	.reg .b64 	%rd<8>;

	ld.param.u32 	%r1, [_Z12BayerProcessiiPtffiS__param_0];
	ld.param.u64 	%rd1, [_Z12BayerProcessiiPtffiS__param_2];
	ld.param.f32 	%f1, [_Z12BayerProcessiiPtffiS__param_3];
	ld.param.f32 	%f2, [_Z12BayerProcessiiPtffiS__param_4];
	ld.param.u16 	%rs1, [_Z12BayerProcessiiPtffiS__param_5];
	ld.param.u64 	%rd2, [_Z12BayerProcessiiPtffiS__param_6];
	cvta.to.global.u64 	%rd3, %rd2;
	cvta.to.global.u64 	%rd4, %rd1;
	mov.u32 	%r2, %tid.x;
	mov.u32 	%r3, %ctaid.x;
	mov.u32 	%r4, %ntid.x;
	mad.lo.s32 	%r5, %r3, %r4, %r2;
	mov.u32 	%r6, %tid.y;
	mov.u32 	%r7, %ctaid.y;
	mov.u32 	%r8, %ntid.y;
	mad.lo.s32 	%r9, %r7, %r8, %r6;
	mad.lo.s32 	%r10, %r9, %r1, %r5;
	mul.wide.s32 	%rd5, %r10, 2;
	add.s64 	%rd6, %rd4, %rd5;
	ld.global.u16 	%rs2, [%rd6];
	sub.s16 	%rs3, %rs2, %rs1;
	add.s64 	%rd7, %rd3, %rd5;
	shr.u32 	%r11, %r5, 31;
	add.s32 	%r12, %r5, %r11;
	and.b32  	%r13, %r12, -2;
	sub.s32 	%r14, %r5, %r13;
	and.b32  	%r15, %r9, 1;
	or.b32  	%r16, %r14, %r15;
	setp.eq.s32 	%p1, %r16, 0;
	cvt.rn.f32.u16 	%f3, %rs3;
	mul.f32 	%f4, %f1, %f3;
	cvt.rzi.u32.f32 	%r17, %f4;
	cvt.u16.u32 	%rs4, %r17;
	selp.b16 	%rs5, %rs4, %rs3, %p1;
	setp.eq.s32 	%p2, %r14, 1;
	setp.eq.b32 	%p3, %r15, 1;
	cvt.rn.f32.u16 	%f5, %rs5;
	mul.f32 	%f6, %f2, %f5;
	cvt.rzi.u32.f32 	%r18, %f6;
	cvt.u16.u32 	%rs6, %r18;
	selp.b16 	%rs7, %rs6, %rs5, %p3;
	selp.b16 	%rs8, %rs7, %rs5, %p2;
	st.global.u16 	[%rd7], %rs8;
	ret;

}
	// .globl	_Z9BayerGrayiiPtS_
.visible .entry _Z9BayerGrayiiPtS_(
	.param .u32 _Z9BayerGrayiiPtS__param_0,
	.param .u32 _Z9BayerGrayiiPtS__param_1,
	.param .u64 .ptr .align 1 _Z9BayerGrayiiPtS__param_2,
	.param .u64 .ptr .align 1 _Z9BayerGrayiiPtS__param_3
)
{
	.reg .b16 	%rs<2>;
	.reg .b32 	%r<12>;
	.reg .b64 	%rd<9>;

	ld.param.u32 	%r1, [_Z9BayerGrayiiPtS__param_0];
	ld.param.u64 	%rd1, [_Z9BayerGrayiiPtS__param_2];
	ld.param.u64 	%rd2, [_Z9BayerGrayiiPtS__param_3];
	cvta.to.global.u64 	%rd3, %rd2;
	cvta.to.global.u64 	%rd4, %rd1;
	mov.u32 	%r2, %tid.x;
	mov.u32 	%r3, %ctaid.x;
	mov.u32 	%r4, %ntid.x;
	mad.lo.s32 	%r5, %r3, %r4, %r2;
	mov.u32 	%r6, %tid.y;
	mov.u32 	%r7, %ctaid.y;
	mov.u32 	%r8, %ntid.y;
	mad.lo.s32 	%r9, %r7, %r8, %r6;
	mad.lo.s32 	%r10, %r9, %r1, %r5;
	mul.wide.s32 	%rd5, %r10, 2;
	add.s64 	%rd6, %rd4, %rd5;
	ld.global.u16 	%rs1, [%rd6];
	mul.lo.s32 	%r11, %r10, 3;
	mul.wide.s32 	%rd7, %r11, 2;
	add.s64 	%rd8, %rd3, %rd7;
	st.global.u16 	[%rd8], %rs1;
	st.global.u16 	[%rd8+2], %rs1;
	st.global.u16 	[%rd8+4], %rs1;
	ret;

}
	// .globl	_Z20GPUMalvarDemosaicingiiPtS_
.visible .entry _Z20GPUMalvarDemosaicingiiPtS_(
	.param .u32 _Z20GPUMalvarDemosaicingiiPtS__param_0,
	.param .u32 _Z20GPUMalvarDemosaicingiiPtS__param_1,
	.param .u64 .ptr .align 1 _Z20GPUMalvarDemosaicingiiPtS__param_2,
	.param .u64 .ptr .align 1 _Z20GPUMalvarDemosaicingiiPtS__param_3
)
{
	.reg .pred 	%p<8>;
	.reg .b16 	%rs<37>;
	.reg .b32 	%r<160>;
	.reg .b64 	%rd<23>;

	ld.param.u32 	%r3, [_Z20GPUMalvarDemosaicingiiPtS__param_0];
	ld.param.u32 	%r4, [_Z20GPUMalvarDemosaicingiiPtS__param_1];
	mov.u32 	%r6, %tid.x;
	shl.b32 	%r7, %r6, 1;
	mov.u32 	%r8, %ctaid.x;
	mov.u32 	%r9, %ntid.x;
	mul.lo.s32 	%r10, %r9, %r8;
	shl.b32 	%r11, %r10, 1;
	add.s32 	%r12, %r11, %r7;
	mov.u32 	%r14, %tid.y;
	shl.b32 	%r15, %r14, 1;
	mov.u32 	%r16, %ctaid.y;
	mov.u32 	%r17, %ntid.y;
	mul.lo.s32 	%r18, %r17, %r16;
	shl.b32 	%r19, %r18, 1;
	add.s32 	%r20, %r19, %r15;
	mad.lo.s32 	%r1, %r20, %r3, %r12;
	setp.lt.s32 	%p1, %r12, 2;
	add.s32 	%r22, %r3, -1;
	setp.ge.s32 	%p2, %r12, %r22;
	or.pred  	%p3, %p1, %p2;
	setp.eq.s32 	%p4, %r20, 0;
	or.pred  	%p5, %p4, %p3;
	add.s32 	%r23, %r4, -1;
	setp.ge.s32 	%p6, %r20, %r23;
	or.pred  	%p7, %p5, %p6;
	@%p7 bra 	$L__BB2_2;
	ld.param.u64 	%rd22, [_Z20GPUMalvarDemosaicingiiPtS__param_3];
	ld.param.u64 	%rd21, [_Z20GPUMalvarDemosaicingiiPtS__param_2];
	mul.lo.s32 	%r24, %r3, 3;
	shl.b32 	%r25, %r3, 1;
	cvta.to.global.u64 	%rd3, %rd21;
	cvta.to.global.u64 	%rd4, %rd22;
	mul.lo.s32 	%r26, %r1, 3;
	sub.s32 	%r27, %r1, %r25;
	add.s32 	%r28, %r1, %r25;
	add.s32 	%r29, %r28, %r3;
	mul.wide.s32 	%rd5, %r27, 2;
	add.s64 	%rd6, %rd3, %rd5;
	ld.global.u16 	%r30, [%rd6];
	mul.wide.s32 	%rd7, %r1, 2;
	add.s64 	%rd8, %rd3, %rd7;
	ld.global.u16 	%r31, [%rd8+-4];
	ld.global.u16 	%rs1, [%rd8];
	ld.global.u16 	%r32, [%rd8+4];
	mul.wide.s32 	%rd9, %r28, 2;
	add.s64 	%rd10, %rd3, %rd9;
	ld.global.u16 	%r33, [%rd10];
	ld.global.u16 	%r34, [%rd10+4];
	ld.global.u16 	%rs2, [%rd6+2];
	mul.wide.s32 	%rd11, %r3, 2;
	add.s64 	%rd12, %rd6, %rd11;
	ld.global.u16 	%rs4, [%rd12];
	ld.global.u16 	%r35, [%rd12+4];
	ld.global.u16 	%rs6, [%rd8+-2];
	ld.global.u16 	%rs8, [%rd8+2];
	ld.global.u16 	%rs9, [%rd8+6];
	add.s64 	%rd13, %rd8, %rd11;
	ld.global.u16 	%rs11, [%rd13+-4];
	ld.global.u16 	%rs13, [%rd13];
	ld.global.u16 	%rs14, [%rd13+4];
	ld.global.u16 	%r36, [%rd10+-2];
	ld.global.u16 	%rs16, [%rd10+2];
	add.s64 	%rd14, %rd10, %rd11;
	ld.global.u16 	%rs18, [%rd14];
	ld.global.u16 	%r37, [%rd12+-2];
	ld.global.u16 	%r38, [%rd12+2];
	ld.global.u16 	%r39, [%rd13+-2];
	ld.global.u16 	%rs20, [%rd13+2];
	ld.global.u16 	%r40, [%rd13+6];
	mul.wide.s32 	%rd15, %r24, 2;
	add.s64 	%rd16, %rd8, %rd15;
	ld.global.u16 	%r41, [%rd16+2];
	cvt.u32.u16 	%r42, %rs1;
	mul.wide.u16 	%r43, %rs1, 4;
	add.s32 	%r44, %r31, %r30;
	add.s32 	%r45, %r44, %r32;
	add.s32 	%r46, %r45, %r33;
	sub.s32 	%r47, %r43, %r46;
	cvt.u32.u16 	%r48, %rs4;
	cvt.u32.u16 	%r49, %rs6;
	add.s32 	%r50, %r49, %r48;
	cvt.u32.u16 	%r51, %rs8;
	add.s32 	%r52, %r50, %r51;
	cvt.u32.u16 	%r53, %rs13;
	add.s32 	%r54, %r52, %r53;
	shl.b32 	%r55, %r54, 1;
	add.s32 	%r56, %r47, %r55;
	shr.s32 	%r57, %r56, 3;
	mul.wide.u16 	%r58, %rs1, 12;
	mad.lo.s32 	%r59, %r46, -3, %r58;
	add.s32 	%r60, %r38, %r37;
	add.s32 	%r61, %r60, %r39;
	cvt.u32.u16 	%r62, %rs20;
	add.s32 	%r63, %r61, %r62;
	shl.b32 	%r64, %r63, 2;
	add.s32 	%r65, %r59, %r64;
	shr.s32 	%r66, %r65, 4;
	add.s32 	%r67, %r32, %r42;
	shl.b32 	%r68, %r67, 2;
	cvt.u32.u16 	%r69, %rs9;
	cvt.u32.u16 	%r70, %rs14;
	cvt.u32.u16 	%r71, %rs2;
	cvt.u32.u16 	%r72, %rs16;
	and.b16  	%rs21, %rs16, %rs2;
	xor.b16  	%rs22, %rs16, %rs2;
	shr.u16 	%rs23, %rs22, 1;
	add.s16 	%rs24, %rs21, %rs23;
	cvt.u32.u16 	%r73, %rs24;
	mul.wide.u16 	%r74, %rs8, 5;
	add.s32 	%r75, %r48, %r35;
	add.s32 	%r76, %r50, %r35;
	add.s32 	%r77, %r76, %r69;
	add.s32 	%r78, %r68, %r74;
	add.s32 	%r79, %r77, %r53;
	add.s32 	%r80, %r79, %r70;
	sub.s32 	%r81, %r78, %r80;
	add.s32 	%r82, %r81, %r73;
	shr.s32 	%r83, %r82, 3;
	add.s32 	%r84, %r62, %r38;
	shl.b32 	%r85, %r84, 2;
	add.s32 	%r86, %r75, %r71;
	and.b16  	%rs25, %rs9, %rs6;
	xor.b16  	%rs26, %rs9, %rs6;
	shr.u16 	%rs27, %rs26, 1;
	add.s16 	%rs28, %rs25, %rs27;
	cvt.u32.u16 	%r87, %rs28;
	add.s32 	%r88, %r86, %r53;
	add.s32 	%r89, %r74, %r87;
	add.s32 	%r90, %r88, %r70;
	add.s32 	%r91, %r90, %r72;
	sub.s32 	%r92, %r89, %r91;
	add.s32 	%r93, %r92, %r85;
	shr.s32 	%r94, %r93, 3;
	add.s32 	%r95, %r33, %r42;
	shl.b32 	%r96, %r95, 2;
	cvt.u32.u16 	%r97, %rs18;
	cvt.u32.u16 	%r98, %rs11;
	add.s32 	%r99, %r70, %r98;
	and.b16  	%rs29, %rs14, %rs11;
	xor.b16  	%rs30, %rs14, %rs11;
	shr.u16 	%rs31, %rs30, 1;
	add.s16 	%rs32, %rs29, %rs31;
	cvt.u32.u16 	%r100, %rs32;
	mul.wide.u16 	%r101, %rs13, 5;
	add.s32 	%r102, %r96, %r101;
	add.s32 	%r103, %r52, %r36;
	add.s32 	%r104, %r103, %r72;
	add.s32 	%r105, %r102, %r100;
	add.s32 	%r106, %r104, %r97;
	sub.s32 	%r107, %r105, %r106;
	shr.s32 	%r108, %r107, 3;
	add.s32 	%r109, %r62, %r39;
	shl.b32 	%r110, %r109, 2;
	add.s32 	%r111, %r51, %r49;
	add.s32 	%r112, %r99, %r111;
	and.b16  	%rs33, %rs18, %rs4;
	xor.b16  	%rs34, %rs18, %rs4;
	shr.u16 	%rs35, %rs34, 1;
	add.s16 	%rs36, %rs33, %rs35;
	cvt.u32.u16 	%r113, %rs36;
	add.s32 	%r114, %r112, %r36;
	add.s32 	%r115, %r114, %r72;
	sub.s32 	%r116, %r101, %r115;
	add.s32 	%r117, %r116, %r113;
	add.s32 	%r118, %r117, %r110;
	shr.s32 	%r119, %r118, 3;
	add.s32 	%r120, %r95, %r32;
	add.s32 	%r121, %r120, %r34;
	shl.b32 	%r122, %r121, 2;
	add.s32 	%r123, %r39, %r38;
	add.s32 	%r124, %r123, %r40;
	add.s32 	%r125, %r124, %r41;
	mul.wide.u16 	%r126, %rs20, 12;
	add.s32 	%r127, %r126, %r122;
	mad.lo.s32 	%r128, %r125, -3, %r127;
	shr.s32 	%r129, %r128, 4;
	mul.wide.u16 	%r130, %rs20, 4;
	add.s32 	%r131, %r53, %r51;
	add.s32 	%r132, %r131, %r70;
	add.s32 	%r133, %r132, %r72;
	shl.b32 	%r134, %r133, 1;
	add.s32 	%r135, %r130, %r134;
	sub.s32 	%r136, %r135, %r125;
	shr.s32 	%r137, %r136, 3;
	min.u32 	%r138, %r42, 4095;
	min.s32 	%r139, %r83, 4095;
	max.s32 	%r140, %r139, 0;
	min.s32 	%r141, %r108, 4095;
	max.s32 	%r142, %r141, 0;
	min.s32 	%r143, %r129, 4095;
	max.s32 	%r144, %r143, 0;
	min.s32 	%r145, %r57, 4095;
	max.s32 	%r146, %r145, 0;
	min.u32 	%r147, %r51, 4095;
	min.u32 	%r148, %r53, 4095;
	min.s32 	%r149, %r137, 4095;
	max.s32 	%r150, %r149, 0;
	min.s32 	%r151, %r66, 4095;
	max.s32 	%r152, %r151, 0;
	min.s32 	%r153, %r94, 4095;
	max.s32 	%r154, %r153, 0;
	min.s32 	%r155, %r119, 4095;
	max.s32 	%r156, %r155, 0;
	min.u32 	%r157, %r62, 4095;
	mul.wide.s32 	%rd17, %r26, 2;
	add.s64 	%rd18, %rd4, %rd17;
	st.global.u16 	[%rd18], %r152;
	st.global.u16 	[%rd18+2], %r146;
	st.global.u16 	[%rd18+4], %r138;
	st.global.u16 	[%rd18+6], %r154;
	st.global.u16 	[%rd18+8], %r147;
	st.global.u16 	[%rd18+10], %r140;
	shl.b32 	%r158, %r1, 1;
	add.s32 	%r159, %r29, %r158;
	mul.wide.s32 	%rd19, %r159, 2;
	add.s64 	%rd20, %rd4, %rd19;
	st.global.u16 	[%rd20], %r156;
	st.global.u16 	[%rd20+2], %r148;
	st.global.u16 	[%rd20+4], %r142;
	st.global.u16 	[%rd20+6], %r157;
	st.global.u16 	[%rd20+8], %r150;
	st.global.u16 	[%rd20+10], %r144;
$L__BB2_2:
	ret;

}


// ===== COMPILED SASS (sm_100) =====

	.target	sm_100

	.elftype	@"ET_EXEC"


//--------------------- .note.nv.tkinfo           --------------------------
	.section	.note.nv.tkinfo,"",@"SHT_NOTE"
	.sectionflags	@"SHF_NOTE_NV_TKINFO"
	.tkinfo
        /*0018*/ 	.word	0x00000002
        /*0030*/ 	.string	""
        /*0030*/ 	.string	"ptxas"
        /*0030*/ 	.string	"Cuda compilation tools, release 13.0, V13.0.88"
        /*0030*/ 	.string	"Build cuda_13.0.r13.0/compiler.36424714_0"
        /*0030*/ 	.string	"-arch sm_100 -m 64 "



//--------------------- .note.nv.cuinfo           --------------------------
	.section	.note.nv.cuinfo,"",@"SHT_NOTE"
	.sectionflags	@"SHF_NOTE_NV_CUINFO"
        /*0018*/ 	.short	0x0002
        /*001a*/ 	.short	0x0064
        /*001c*/ 	.short	0x0082
	.zero		2


//--------------------- .nv.info                  --------------------------
	.section	.nv.info,"",@"SHT_CUDA_INFO"
	.align	4


	//----- nvinfo : EIATTR_REGCOUNT
	.align		4
        /*0000*/ 	.byte	0x04, 0x2f
        /*0002*/ 	.short	(.L_1 - .L_0)
	.align		4
.L_0:
        /*0004*/ 	.word	index@(_Z12BayerProcessiiPtffiS_)
        /*0008*/ 	.word	0x0000000e


	//----- nvinfo : EIATTR_FRAME_SIZE
	.align		4
.L_1:
        /*000c*/ 	.byte	0x04, 0x11
        /*000e*/ 	.short	(.L_3 - .L_2)
	.align		4
.L_2:
        /*0010*/ 	.word	index@(_Z12BayerProcessiiPtffiS_)
        /*0014*/ 	.word	0x00000000


	//----- nvinfo : EIATTR_REGCOUNT
	.align		4
.L_3:
        /*0018*/ 	.byte	0x04, 0x2f
        /*001a*/ 	.short	(.L_5 - .L_4)
	.align		4
.L_4:
        /*001c*/ 	.word	index@(_Z9BayerGrayiiPtS_)
        /*0020*/ 	.word	0x0000000a


	//----- nvinfo : EIATTR_FRAME_SIZE
	.align		4
.L_5:
        /*0024*/ 	.byte	0x04, 0x11
        /*0026*/ 	.short	(.L_7 - .L_6)
	.align		4
.L_6:
        /*0028*/ 	.word	index@(_Z9BayerGrayiiPtS_)
        /*002c*/ 	.word	0x00000000


	//----- nvinfo : EIATTR_REGCOUNT
	.align		4
.L_7:
        /*0030*/ 	.byte	0x04, 0x2f
        /*0032*/ 	.short	(.L_9 - .L_8)
	.align		4
.L_8:
        /*0034*/ 	.word	index@(_Z20GPUMalvarDemosaicingiiPtS_)
        /*0038*/ 	.word	0x00000020


	//----- nvinfo : EIATTR_FRAME_SIZE
	.align		4
.L_9:
        /*003c*/ 	.byte	0x04, 0x11
        /*003e*/ 	.short	(.L_11 - .L_10)
	.align		4
.L_10:
        /*0040*/ 	.word	index@(_Z20GPUMalvarDemosaicingiiPtS_)
        /*0044*/ 	.word	0x00000000


	//----- nvinfo : EIATTR_MIN_STACK_SIZE
	.align		4
.L_11:
        /*0048*/ 	.byte	0x04, 0x12
        /*004a*/ 	.short	(.L_13 - .L_12)
	.align		4
.L_12:
        /*004c*/ 	.word	index@(_Z20GPUMalvarDemosaicingiiPtS_)
        /*0050*/ 	.word	0x00000000


	//----- nvinfo : EIATTR_MIN_STACK_SIZE
	.align		4
.L_13:
        /*0054*/ 	.byte	0x04, 0x12
        /*0056*/ 	.short	(.L_15 - .L_14)
	.align		4
.L_14:
        /*0058*/ 	.word	index@(_Z9BayerGrayiiPtS_)
        /*005c*/ 	.word	0x00000000


	//----- nvinfo : EIATTR_MIN_STACK_SIZE
	.align		4
.L_15:
        /*0060*/ 	.byte	0x04, 0x12
        /*0062*/ 	.short	(.L_17 - .L_16)
	.align		4
.L_16:
        /*0064*/ 	.word	index@(_Z12BayerProcessiiPtffiS_)
        /*0068*/ 	.word	0x00000000
.L_17:


//--------------------- .nv.compat                --------------------------
	.section	.nv.compat,"",@"SHT_CUDA_COMPAT_INFO"
	.align	4
        /*0000*/ 	.byte	0x02, 0x09, 0x00, 0x00, 0x02, 0x02, 0x01, 0x00, 0x02, 0x05, 0x05, 0x00, 0x03, 0x07, 0x01, 0x01
        /*0010*/ 	.byte	0x02, 0x03, 0x00, 0x00, 0x02, 0x06, 0x01, 0x00, 0x04, 0x0b, 0x08, 0x00, 0x09, 0x00, 0x00, 0x00
        /*0020*/ 	.byte	0x00, 0x00, 0x00, 0x00


//--------------------- .nv.info._Z20GPUMalvarDemosaicingiiPtS_ --------------------------
	.section	.nv.info._Z20GPUMalvarDemosaicingiiPtS_,"",@"SHT_CUDA_INFO"
	.sectionflags	@""
	.align	4


	//----- nvinfo : EIATTR_CUDA_API_VERSION
	.align		4
        /*0000*/ 	.byte	0x04, 0x37
        /*0002*/ 	.short	(.L_19 - .L_18)
.L_18:
        /*0004*/ 	.word	0x00000082


	//----- nvinfo : EIATTR_KPARAM_INFO
	.align		4
.L_19:
        /*0008*/ 	.byte	0x04, 0x17
        /*000a*/ 	.short	(.L_21 - .L_20)
.L_20:
        /*000c*/ 	.word	0x00000000
        /*0010*/ 	.short	0x0003
        /*0012*/ 	.short	0x0010
        /*0014*/ 	.byte	0x00, 0xf5, 0x21, 0x00


	//----- nvinfo : EIATTR_KPARAM_INFO
	.align		4
.L_21:
        /*0018*/ 	.byte	0x04, 0x17
        /*001a*/ 	.short	(.L_23 - .L_22)
.L_22:
        /*001c*/ 	.word	0x00000000
        /*0020*/ 	.short	0x0002
        /*0022*/ 	.short	0x0008
        /*0024*/ 	.byte	0x00, 0xf5, 0x21, 0x00


	//----- nvinfo : EIATTR_KPARAM_INFO
	.align		4
.L_23:
        /*0028*/ 	.byte	0x04, 0x17
        /*002a*/ 	.short	(.L_25 - .L_24)
.L_24:
        /*002c*/ 	.word	0x00000000
        /*0030*/ 	.short	0x0001
        /*0032*/ 	.short	0x0004
        /*0034*/ 	.byte	0x00, 0xf0, 0x11, 0x00


	//----- nvinfo : EIATTR_KPARAM_INFO
	.align		4
.L_25:
        /*0038*/ 	.byte	0x04, 0x17
        /*003a*/ 	.short	(.L_27 - .L_26)
.L_26:
        /*003c*/ 	.word	0x00000000
        /*0040*/ 	.short	0x0000
        /*0042*/ 	.short	0x0000
        /*0044*/ 	.byte	0x00, 0xf0, 0x11, 0x00


	//----- nvinfo : EIATTR_SPARSE_MMA_MASK
	.align		4
.L_27:
        /*0048*/ 	.byte	0x03, 0x50
        /*004a*/ 	.short	0x0000


	//----- nvinfo : EIATTR_MAXREG_COUNT
	.align		4
        /*004c*/ 	.byte	0x03, 0x1b
        /*004e*/ 	.short	0x00ff


	//----- nvinfo : EIATTR_MERCURY_ISA_VERSION
	.align		4
        /*0050*/ 	.byte	0x03, 0x5f
        /*0052*/ 	.short	0x0101


	//----- nvinfo : EIATTR_VRC_CTA_INIT_COUNT
	.align		4
        /*0054*/ 	.byte	0x02, 0x4a
	.zero		1
	.zero		1


	//----- nvinfo : EIATTR_EXIT_INSTR_OFFSETS
	.align		4
        /*0058*/ 	.byte	0x04, 0x1c
        /*005a*/ 	.short	(.L_29 - .L_28)


	//   ....[0]....
.L_28:
        /*005c*/ 	.word	0x00000120


	//   ....[1]....
        /*0060*/ 	.word	0x000009e0


	//----- nvinfo : EIATTR_CBANK_PARAM_SIZE
	.align		4
.L_29:
        /*0064*/ 	.byte	0x03, 0x19
        /*0066*/ 	.short	0x0018


	//----- nvinfo : EIATTR_PARAM_CBANK
	.align		4
        /*0068*/ 	.byte	0x04, 0x0a
        /*006a*/ 	.short	(.L_31 - .L_30)
	.align		4
.L_30:
        /*006c*/ 	.word	index@(.nv.constant0._Z20GPUMalvarDemosaicingiiPtS_)
        /*0070*/ 	.short	0x0380
        /*0072*/ 	.short	0x0018


	//----- nvinfo : EIATTR_SW_WAR
	.align		4
.L_31:
        /*0074*/ 	.byte	0x04, 0x36
        /*0076*/ 	.short	(.L_33 - .L_32)
.L_32:
        /*0078*/ 	.word	0x00000008
.L_33:


//--------------------- .nv.info._Z9BayerGrayiiPtS_ --------------------------
	.section	.nv.info._Z9BayerGrayiiPtS_,"",@"SHT_CUDA_INFO"
	.sectionflags	@""
	.align	4


	//----- nvinfo : EIATTR_CUDA_API_VERSION
	.align		4
        /*0000*/ 	.byte	0x04, 0x37
        /*0002*/ 	.short	(.L_35 - .L_34)
.L_34:
        /*0004*/ 	.word	0x00000082


	//----- nvinfo : EIATTR_KPARAM_INFO
	.align		4
.L_35:
        /*0008*/ 	.byte	0x04, 0x17
        /*000a*/ 	.short	(.L_37 - .L_36)
.L_36:
        /*000c*/ 	.word	0x00000000
        /*0010*/ 	.short	0x0003
        /*0012*/ 	.short	0x0010
        /*0014*/ 	.byte	0x00, 0xf5, 0x21, 0x00


	//----- nvinfo : EIATTR_KPARAM_INFO
	.align		4
.L_37:
        /*0018*/ 	.byte	0x04, 0x17
        /*001a*/ 	.short	(.L_39 - .L_38)
.L_38:
        /*001c*/ 	.word	0x00000000
        /*0020*/ 	.short	0x0002
        /*0022*/ 	.short	0x0008
        /*0024*/ 	.byte	0x00, 0xf5, 0x21, 0x00


	//----- nvinfo : EIATTR_KPARAM_INFO
	.align		4
.L_39:
        /*0028*/ 	.byte	0x04, 0x17
        /*002a*/ 	.short	(.L_41 - .L_40)
.L_40:
        /*002c*/ 	.word	0x00000000
        /*0030*/ 	.short	0x0001
        /*0032*/ 	.short	0x0004
        /*0034*/ 	.byte	0x00, 0xf0, 0x11, 0x00


	//----- nvinfo : EIATTR_KPARAM_INFO
	.align		4
.L_41:
        /*0038*/ 	.byte	0x04, 0x17
        /*003a*/ 	.short	(.L_43 - .L_42)
.L_42:
        /*003c*/ 	.word	0x00000000
        /*0040*/ 	.short	0x0000
        /*0042*/ 	.short	0x0000
        /*0044*/ 	.byte	0x00, 0xf0, 0x11, 0x00


	//----- nvinfo : EIATTR_SPARSE_MMA_MASK
	.align		4
.L_43:
        /*0048*/ 	.byte	0x03, 0x50
        /*004a*/ 	.short	0x0000


	//----- nvinfo : EIATTR_MAXREG_COUNT
	.align		4
        /*004c*/ 	.byte	0x03, 0x1b
        /*004e*/ 	.short	0x00ff


	//----- nvinfo : EIATTR_MERCURY_ISA_VERSION
	.align		4
        /*0050*/ 	.byte	0x03, 0x5f
        /*0052*/ 	.short	0x0101


	//----- nvinfo : EIATTR_VRC_CTA_INIT_COUNT
	.align		4
        /*0054*/ 	.byte	0x02, 0x4a
	.zero		1
	.zero		1


	//----- nvinfo : EIATTR_EXIT_INSTR_OFFSETS
	.align		4
        /*0058*/ 	.byte	0x04, 0x1c
        /*005a*/ 	.short	(.L_45 - .L_44)


	//   ....[0]....
.L_44:
        /*005c*/ 	.word	0x00000150


	//----- nvinfo : EIATTR_CBANK_PARAM_SIZE
	.align		4
.L_45:
        /*0060*/ 	.byte	0x03, 0x19
        /*0062*/ 	.short	0x0018


	//----- nvinfo : EIATTR_PARAM_CBANK
	.align		4
        /*0064*/ 	.byte	0x04, 0x0a
        /*0066*/ 	.short	(.L_47 - .L_46)
	.align		4
.L_46:
        /*0068*/ 	.word	index@(.nv.constant0._Z9BayerGrayiiPtS_)
        /*006c*/ 	.short	0x0380
        /*006e*/ 	.short	0x0018


	//----- nvinfo : EIATTR_SW_WAR
	.align		4
.L_47:
        /*0070*/ 	.byte	0x04, 0x36
        /*0072*/ 	.short	(.L_49 - .L_48)
.L_48:
        /*0074*/ 	.word	0x00000008
.L_49:


//--------------------- .nv.info._Z12BayerProcessiiPtffiS_ --------------------------
	.section	.nv.info._Z12BayerProcessiiPtffiS_,"",@"SHT_CUDA_INFO"
	.sectionflags	@""
	.align	4


	//----- nvinfo : EIATTR_CUDA_API_VERSION
	.align		4
        /*0000*/ 	.byte	0x04, 0x37
        /*0002*/ 	.short	(.L_51 - .L_50)
.L_50:
        /*0004*/ 	.word	0x00000082


	//----- nvinfo : EIATTR_KPARAM_INFO
	.align		4
.L_51:
        /*0008*/ 	.byte	0x04, 0x17
        /*000a*/ 	.short	(.L_53 - .L_52)
.L_52:
        /*000c*/ 	.word	0x00000000
        /*0010*/ 	.short	0x0006
        /*0012*/ 	.short	0x0020
        /*0014*/ 	.byte	0x00, 0xf5, 0x21, 0x00


	//----- nvinfo : EIATTR_KPARAM_INFO
	.align		4
.L_53:
        /*0018*/ 	.byte	0x04, 0x17
        /*001a*/ 	.short	(.L_55 - .L_54)
.L_54:
        /*001c*/ 	.word	0x00000000
        /*0020*/ 	.short	0x0005
        /*0022*/ 	.short	0x0018
        /*0024*/ 	.byte	0x00, 0xf0, 0x11, 0x00


	//----- nvinfo : EIATTR_KPARAM_INFO
	.align		4
.L_55:
        /*0028*/ 	.byte	0x04, 0x17
        /*002a*/ 	.short	(.L_57 - .L_56)
.L_56:
        /*002c*/ 	.word	0x00000000
        /*0030*/ 	.short	0x0004
        /*0032*/ 	.short	0x0014
        /*0034*/ 	.byte	0x00, 0xf0, 0x11, 0x00


	//----- nvinfo : EIATTR_KPARAM_INFO
	.align		4
.L_57:
        /*0038*/ 	.byte	0x04, 0x17
        /*003a*/ 	.short	(.L_59 - .L_58)
.L_58:
        /*003c*/ 	.word	0x00000000
        /*0040*/ 	.short	0x0003
        /*0042*/ 	.short	0x0010
        /*0044*/ 	.byte	0x00, 0xf0, 0x11, 0x00


	//----- nvinfo : EIATTR_KPARAM_INFO
	.align		4
.L_59:
        /*0048*/ 	.byte	0x04, 0x17
        /*004a*/ 	.short	(.L_61 - .L_60)
.L_60:
        /*004c*/ 	.word	0x00000000
        /*0050*/ 	.short	0x0002
        /*0052*/ 	.short	0x0008
        /*0054*/ 	.byte	0x00, 0xf5, 0x21, 0x00


	//----- nvinfo : EIATTR_KPARAM_INFO
	.align		4
.L_61:
        /*0058*/ 	.byte	0x04, 0x17
        /*005a*/ 	.short	(.L_63 - .L_62)
.L_62:
        /*005c*/ 	.word	0x00000000
        /*0060*/ 	.short	0x0001
        /*0062*/ 	.short	0x0004
        /*0064*/ 	.byte	0x00, 0xf0, 0x11, 0x00


	//----- nvinfo : EIATTR_KPARAM_INFO
	.align		4
.L_63:
        /*0068*/ 	.byte	0x04, 0x17
        /*006a*/ 	.short	(.L_65 - .L_64)
.L_64:
        /*006c*/ 	.word	0x00000000
        /*0070*/ 	.short	0x0000
        /*0072*/ 	.short	0x0000
        /*0074*/ 	.byte	0x00, 0xf0, 0x11, 0x00


	//----- nvinfo : EIATTR_SPARSE_MMA_MASK
	.align		4
.L_65:
        /*0078*/ 	.byte	0x03, 0x50
        /*007a*/ 	.short	0x0000


	//----- nvinfo : EIATTR_MAXREG_COUNT
	.align		4
        /*007c*/ 	.byte	0x03, 0x1b
        /*007e*/ 	.short	0x00ff


	//----- nvinfo : EIATTR_MERCURY_ISA_VERSION
	.align		4
        /*0080*/ 	.byte	0x03, 0x5f
        /*0082*/ 	.short	0x0101


	//----- nvinfo : EIATTR_VRC_CTA_INIT_COUNT
	.align		4
        /*0084*/ 	.byte	0x02, 0x4a
	.zero		1
	.zero		1


	//----- nvinfo : EIATTR_EXIT_INSTR_OFFSETS
	.align		4
        /*0088*/ 	.byte	0x04, 0x1c
        /*008a*/ 	.short	(.L_67 - .L_66)


	//   ....[0]....
.L_66:
        /*008c*/ 	.word	0x00000250


	//----- nvinfo : EIATTR_CBANK_PARAM_SIZE
	.align		4
.L_67:
        /*0090*/ 	.byte	0x03, 0x19
        /*0092*/ 	.short	0x0028


	//----- nvinfo : EIATTR_PARAM_CBANK
	.align		4
        /*0094*/ 	.byte	0x04, 0x0a
        /*0096*/ 	.short	(.L_69 - .L_68)
	.align		4
.L_68:
        /*0098*/ 	.word	index@(.nv.constant0._Z12BayerProcessiiPtffiS_)
        /*009c*/ 	.short	0x0380
        /*009e*/ 	.short	0x0028


	//----- nvinfo : EIATTR_SW_WAR
	.align		4
.L_69:
        /*00a0*/ 	.byte	0x04, 0x36
        /*00a2*/ 	.short	(.L_71 - .L_70)
.L_70:
        /*00a4*/ 	.word	0x00000008
.L_71:


//--------------------- .nv.callgraph             --------------------------
	.section	.nv.callgraph,"",@"SHT_CUDA_CALLGRAPH"
	.align	4
	.sectionentsize	8
	.align		4
        /*0000*/ 	.word	0x00000000
	.align		4
        /*0004*/ 	.word	0xffffffff
	.align		4
        /*0008*/ 	.word	0x00000000
	.align		4
        /*000c*/ 	.word	0xfffffffe
	.align		4
        /*0010*/ 	.word	0x00000000
	.align		4
        /*0014*/ 	.word	0xfffffffd
	.align		4
        /*0018*/ 	.word	0x00000000
	.align		4
        /*001c*/ 	.word	0xfffffffc


//--------------------- .text._Z20GPUMalvarDemosaicingiiPtS_ --------------------------
	.section	.text._Z20GPUMalvarDemosaicingiiPtS_,"ax",@progbits
	.align	128
        .global         _Z20GPUMalvarDemosaicingiiPtS_
        .type           _Z20GPUMalvarDemosaicingiiPtS_,@function
        .size           _Z20GPUMalvarDemosaicingiiPtS_,(.L_x_3 - _Z20GPUMalvarDemosaicingiiPtS_)
        .other          _Z20GPUMalvarDemosaicingiiPtS_,@"STO_CUDA_ENTRY STV_DEFAULT"
_Z20GPUMalvarDemosaicingiiPtS_:
.text._Z20GPUMalvarDemosaicingiiPtS_:
[----:B------:R-:W-:Y:S01]  /*0000*/  LDC R1, c[0x0][0x37c] ;  /* 0x0000df00ff017b82 */ /* 0x000fe20000000800 */
[----:B------:R-:W0:Y:S07]  /*0010*/  S2R R0, SR_TID.X ;  /* 0x0000000000007919 */ /* 0x000e2e0000002100 */
[----:B------:R-:W0:Y:S01]  /*0020*/  S2UR UR4, SR_CTAID.X ;  /* 0x00000000000479c3 */ /* 0x000e220000002500 */
[----:B------:R-:W1:Y:S07]  /*0030*/  S2R R2, SR_TID.Y ;  /* 0x0000000000027919 */ /* 0x000e6e0000002200 */
[----:B------:R-:W0:Y:S08]  /*0040*/  LDC R3, c[0x0][0x360] ;  /* 0x0000d800ff037b82 */ /* 0x000e300000000800 */
[----:B------:R-:W2:Y:S08]  /*0050*/  LDC.64 R20, c[0x0][0x380] ;  /* 0x0000e000ff147b82 */ /* 0x000eb00000000a00 */
[----:B------:R-:W1:Y:S08]  /*0060*/  S2UR UR5, SR_CTAID.Y ;  /* 0x00000000000579c3 */ /* 0x000e700000002600 */
[----:B------:R-:W1:Y:S01]  /*0070*/  LDC R5, c[0x0][0x364] ;  /* 0x0000d900ff057b82 */ /* 0x000e620000000800 */
[----:B0-----:R-:W-:-:S04]  /*0080*/  IMAD R3, R3, UR4, R0 ;  /* 0x0000000403037c24 */ /* 0x001fc8000f8e0200 */
[----:B------:R-:W-:Y:S02]  /*0090*/  IMAD.SHL.U32 R19, R3, 0x2, RZ ;  /* 0x0000000203137824 */ /* 0x000fe400078e00ff */
[----:B--2---:R-:W-:Y:S02]  /*00a0*/  VIADD R0, R20, 0xffffffff ;  /* 0xffffffff14007836 */ /* 0x004fe40000000000 */
[----:B------:R-:W-:-:S03]  /*00b0*/  VIADD R21, R21, 0xffffffff ;  /* 0xffffffff15157836 */ /* 0x000fc60000000000 */
[----:B------:R-:W-:-:S04]  /*00c0*/  ISETP.GE.AND P0, PT, R19, R0, PT ;  /* 0x000000001300720c */ /* 0x000fc80003f06270 */
[----:B------:R-:W-:Y:S01]  /*00d0*/  ISETP.LT.OR P0, PT, R19, 0x2, P0 ;  /* 0x000000021300780c */ /* 0x000fe20000701670 */
[----:B-1----:R-:W-:-:S04]  /*00e0*/  IMAD R2, R5, UR5, R2 ;  /* 0x0000000505027c24 */ /* 0x002fc8000f8e0202 */
[----:B------:R-:W-:-:S05]  /*00f0*/  IMAD.SHL.U32 R0, R2, 0x2, RZ ;  /* 0x0000000202007824 */ /* 0x000fca00078e00ff */
[----:B------:R-:W-:-:S04]  /*0100*/  ISETP.EQ.OR P0, PT, R0, RZ, P0 ;  /* 0x000000ff0000720c */ /* 0x000fc80000702670 */
[----:B------:R-:W-:-:S13]  /*0110*/  ISETP.GE.OR P0, PT, R0, R21, P0 ;  /* 0x000000150000720c */ /* 0x000fda0000706670 */
[----:B------:R-:W-:Y:S05]  /*0120*/  @P0 EXIT ;  /* 0x000000000000094d */ /* 0x000fea0003800000 */
[----:B------:R-:W0:Y:S01]  /*0130*/  LDC.64 R28, c[0x0][0x388] ;  /* 0x0000e200ff1c7b82 */ /* 0x000e220000000a00 */
[----:B------:R-:W1:Y:S01]  /*0140*/  LDCU.64 UR4, c[0x0][0x358] ;  /* 0x00006b00ff0477ac */ /* 0x000e620008000a00 */
[----:B------:R-:W-:Y:S02]  /*0150*/  IMAD R19, R0, R20, R19 ;  /* 0x0000001400137224 */ /* 0x000fe400078e0213 */
[----:B------:R-:W-:Y:S02]  /*0160*/  IMAD.MOV R0, RZ, RZ, -R20 ;  /* 0x000000ffff007224 */ /* 0x000fe400078e0a14 */
[--C-:B------:R-:W-:Y:S02]  /*0170*/  IMAD R21, R20, 0x2, R19.reuse ;  /* 0x0000000214157824 */ /* 0x100fe400078e0213 */
[----:B------:R-:W-:-:S04]  /*0180*/  IMAD R23, R0, 0x2, R19 ;  /* 0x0000000200177824 */ /* 0x000fc800078e0213 */
[----:B0-----:R-:W-:-:S04]  /*0190*/  IMAD.WIDE R22, R23, 0x2, R28 ;  /* 0x0000000217167825 */ /* 0x001fc800078e021c */
[--C-:B------:R-:W-:Y:S01]  /*01a0*/  IMAD.WIDE R16, R19, 0x2, R28.reuse ;  /* 0x0000000213107825 */ /* 0x100fe200078e021c */
[----:B-1----:R-:W2:Y:S03]  /*01b0*/  LDG.E.U16 R8, desc[UR4][R22.64] ;  /* 0x0000000416087981 */ /* 0x002ea6000c1e1500 */
[----:B------:R-:W-:Y:S01]  /*01c0*/  IMAD.WIDE R28, R21, 0x2, R28 ;  /* 0x00000002151c7825 */ /* 0x000fe200078e021c */
[----:B------:R-:W2:Y:S03]  /*01d0*/  LDG.E.U16 R10, desc[UR4][R16.64+-0x4] ;  /* 0xfffffc04100a7981 */ /* 0x000ea6000c1e1500 */
[C---:B------:R-:W-:Y:S01]  /*01e0*/  IMAD.WIDE R12, R20.reuse, 0x2, R22 ;  /* 0x00000002140c7825 */ /* 0x040fe200078e0216 */
[----:B------:R-:W2:Y:S04]  /*01f0*/  LDG.E.U16 R0, desc[UR4][R16.64+0x4] ;  /* 0x0000040410007981 */ /* 0x000ea8000c1e1500 */
[----:B------:R-:W3:Y:S01]  /*0200*/  LDG.E.U16 R3, desc[UR4][R28.64+0x2] ;  /* 0x000002041c037981 */ /* 0x000ee2000c1e1500 */
[----:B------:R-:W-:-:S03]  /*0210*/  IMAD.WIDE R14, R20, 0x2, R16 ;  /* 0x00000002140e7825 */ /* 0x000fc600078e0210 */
[----:B------:R0:W3:Y:S04]  /*0220*/  LDG.E.U16 R18, desc[UR4][R22.64+0x2] ;  /* 0x0000020416127981 */ /* 0x0000e8000c1e1500 */
[----:B------:R-:W4:Y:S04]  /*0230*/  LDG.E.U16 R5, desc[UR4][R12.64] ;  /* 0x000000040c057981 */ /* 0x000f28000c1e1500 */
[----:B------:R-:W4:Y:S04]  /*0240*/  LDG.E.U16 R25, desc[UR4][R12.64+0x4] ;  /* 0x000004040c197981 */ /* 0x000f28000c1e1500 */
[----:B------:R-:W5:Y:S04]  /*0250*/  LDG.E.U16 R2, desc[UR4][R16.64+-0x2] ;  /* 0xfffffe0410027981 */ /* 0x000f68000c1e1500 */
[----:B------:R-:W5:Y:S04]  /*0260*/  LDG.E.U16 R27, desc[UR4][R16.64+0x6] ;  /* 0x00000604101b7981 */ /* 0x000f68000c1e1500 */
[----:B------:R-:W5:Y:S04]  /*0270*/  LDG.E.U16 R4, desc[UR4][R14.64] ;  /* 0x000000040e047981 */ /* 0x000f68000c1e1500 */
[----:B------:R-:W5:Y:S04]  /*0280*/  LDG.E.U16 R11, desc[UR4][R14.64+0x4] ;  /* 0x000004040e0b7981 */ /* 0x000f68000c1e1500 */
[----:B------:R-:W5:Y:S04]  /*0290*/  LDG.E.U16 R7, desc[UR4][R16.64] ;  /* 0x0000000410077981 */ /* 0x000f68000c1e1500 */
[----:B------:R1:W5:Y:S01]  /*02a0*/  LDG.E.U16 R9, desc[UR4][R16.64+0x2] ;  /* 0x0000020410097981 */ /* 0x000362000c1e1500 */
[----:B------:R-:W-:-:S04]  /*02b0*/  IMAD R6, R20, 0x3, RZ ;  /* 0x0000000314067824 */ /* 0x000fc800078e02ff */
[----:B0-----:R-:W-:-:S05]  /*02c0*/  IMAD.WIDE R22, R6, 0x2, R16 ;  /* 0x0000000206167825 */ /* 0x001fca00078e0210 */
[----:B------:R0:W5:Y:S01]  /*02d0*/  LDG.E.U16 R6, desc[UR4][R22.64+0x2] ;  /* 0x0000020416067981 */ /* 0x000162000c1e1500 */
[----:B--2---:R-:W-:Y:S02]  /*02e0*/  IADD3 R8, PT, PT, R0, R10, R8 ;  /* 0x0000000a00087210 */ /* 0x004fe40007ffe008 */
[CC--:B---3--:R-:W-:Y:S02]  /*02f0*/  LOP3.LUT R10, R3.reuse, R18.reuse, RZ, 0xc0, !PT ;  /* 0x00000012030a7212 */ /* 0x0c8fe400078ec0ff */
[----:B-1----:R-:W-:-:S04]  /*0300*/  LOP3.LUT R17, R3, R18, RZ, 0x3c, !PT ;  /* 0x0000001203117212 */ /* 0x002fc800078e3cff */
[----:B------:R-:W-:Y:S02]  /*0310*/  LEA.HI R17, R17, R10, RZ, 0x1f ;  /* 0x0000000a11117211 */ /* 0x000fe400078ff8ff */
[--C-:B----4-:R-:W-:Y:S01]  /*0320*/  IADD3 R18, PT, PT, R18, R5, R25.reuse ;  /* 0x0000000512127210 */ /* 0x110fe20007ffe019 */
[----:B-----5:R-:W-:Y:S01]  /*0330*/  IMAD.IADD R10, R5, 0x1, R2 ;  /* 0x00000001050a7824 */ /* 0x020fe200078e0202 */
[CC--:B------:R-:W-:Y:S02]  /*0340*/  LOP3.LUT R24, R27.reuse, R2.reuse, RZ, 0xc0, !PT ;  /* 0x000000021b187212 */ /* 0x0c0fe400078ec0ff */
[C---:B------:R-:W-:Y:S02]  /*0350*/  LOP3.LUT R26, R27.reuse, R2, RZ, 0x3c, !PT ;  /* 0x000000021b1a7212 */ /* 0x040fe400078e3cff */
[----:B------:R-:W-:Y:S02]  /*0360*/  IADD3 R25, PT, PT, R27, R10, R25 ;  /* 0x0000000a1b197210 */ /* 0x000fe40007ffe019 */
[----:B------:R-:W-:-:S02]  /*0370*/  LEA.HI R16, R26, R24, RZ, 0x1f ;  /* 0x000000181a107211 */ /* 0x000fc400078ff8ff */
[----:B------:R-:W-:Y:S01]  /*0380*/  IADD3 R18, PT, PT, R11, R18, R4 ;  /* 0x000000120b127210 */ /* 0x000fe20007ffe004 */
[----:B------:R-:W2:Y:S01]  /*0390*/  LDG.E.U16 R24, desc[UR4][R28.64] ;  /* 0x000000041c187981 */ /* 0x000ea2000c1e1500 */
[----:B0-----:R-:W-:Y:S02]  /*03a0*/  IMAD.IADD R22, R7, 0x1, R0 ;  /* 0x0000000107167824 */ /* 0x001fe400078e0200 */
[----:B------:R-:W-:Y:S01]  /*03b0*/  IMAD R23, R9, 0x5, RZ ;  /* 0x0000000509177824 */ /* 0x000fe200078e02ff */
[----:B------:R-:W-:Y:S01]  /*03c0*/  LOP3.LUT R17, R17, 0xffff, RZ, 0xc0, !PT ;  /* 0x0000ffff11117812 */ /* 0x000fe200078ec0ff */
[----:B------:R-:W-:Y:S01]  /*03d0*/  IMAD.IADD R18, R3, 0x1, R18 ;  /* 0x0000000103127824 */ /* 0x000fe200078e0212 */
[----:B------:R-:W-:Y:S01]  /*03e0*/  LOP3.LUT R16, R16, 0xffff, RZ, 0xc0, !PT ;  /* 0x0000ffff10107812 */ /* 0x000fe200078ec0ff */
[----:B------:R-:W-:Y:S01]  /*03f0*/  IMAD R22, R22, 0x4, R23 ;  /* 0x0000000416167824 */ /* 0x000fe200078e0217 */
[----:B------:R-:W-:Y:S01]  /*0400*/  IADD3 R25, PT, PT, R11, R25, R4 ;  /* 0x000000190b197210 */ /* 0x000fe20007ffe004 */
[----:B------:R-:W3:Y:S01]  /*0410*/  LDG.E.U16 R26, desc[UR4][R28.64+-0x2] ;  /* 0xfffffe041c1a7981 */ /* 0x000ee2000c1e1500 */
[----:B------:R-:W-:-:S02]  /*0420*/  IADD3 R23, PT, PT, -R18, R23, R16 ;  /* 0x0000001712177210 */ /* 0x000fc40007ffe110 */
[----:B------:R-:W-:Y:S02]  /*0430*/  IADD3 R22, PT, PT, R17, R22, -R25 ;  /* 0x0000001611167210 */ /* 0x000fe40007ffe819 */
[----:B------:R-:W0:Y:S01]  /*0440*/  LDC.64 R16, c[0x0][0x390] ;  /* 0x0000e400ff107b82 */ /* 0x000e220000000a00 */
[----:B------:R-:W-:Y:S01]  /*0450*/  IMAD.IADD R18, R21, 0x1, R20 ;  /* 0x0000000115127824 */ /* 0x000fe200078e0214 */
[----:B------:R-:W4:Y:S01]  /*0460*/  LDG.E.U16 R25, desc[UR4][R28.64+0x4] ;  /* 0x000004041c197981 */ /* 0x000f22000c1e1500 */
[----:B------:R-:W-:-:S04]  /*0470*/  IMAD.WIDE R20, R20, 0x2, R28 ;  /* 0x0000000214147825 */ /* 0x000fc800078e021c */
[C---:B------:R-:W-:Y:S02]  /*0480*/  IMAD R27, R19.reuse, 0x2, R18 ;  /* 0x00000002131b7824 */ /* 0x040fe400078e0212 */
[----:B------:R-:W-:Y:S01]  /*0490*/  IMAD R19, R19, 0x3, RZ ;  /* 0x0000000313137824 */ /* 0x000fe200078e02ff */
[----:B------:R-:W5:Y:S04]  /*04a0*/  LDG.E.U16 R20, desc[UR4][R20.64] ;  /* 0x0000000414147981 */ /* 0x000f68000c1e1500 */
[----:B------:R-:W3:Y:S04]  /*04b0*/  LDG.E.U16 R28, desc[UR4][R14.64+0x2] ;  /* 0x000002040e1c7981 */ /* 0x000ee8000c1e1500 */
[----:B------:R-:W5:Y:S04]  /*04c0*/  LDG.E.U16 R29, desc[UR4][R14.64+-0x4] ;  /* 0xfffffc040e1d7981 */ /* 0x000f68000c1e1500 */
[----:B------:R-:W3:Y:S01]  /*04d0*/  LDG.E.U16 R21, desc[UR4][R14.64+-0x2] ;  /* 0xfffffe040e157981 */ /* 0x000ee2000c1e1500 */
[----:B0-----:R-:W-:-:S04]  /*04e0*/  IMAD.WIDE R18, R19, 0x2, R16 ;  /* 0x0000000213127825 */ /* 0x001fc800078e0210 */
[----:B------:R-:W-:Y:S02]  /*04f0*/  IMAD.WIDE R16, R27, 0x2, R16 ;  /* 0x000000021b107825 */ /* 0x000fe400078e0210 */
[----:B------:R-:W3:Y:S04]  /*0500*/  LDG.E.U16 R27, desc[UR4][R12.64+-0x2] ;  /* 0xfffffe040c1b7981 */ /* 0x000ee8000c1e1500 */
[----:B------:R-:W3:Y:S04]  /*0510*/  LDG.E.U16 R12, desc[UR4][R12.64+0x2] ;  /* 0x000002040c0c7981 */ /* 0x000ee8000c1e1500 */
[----:B------:R0:W3:Y:S01]  /*0520*/  LDG.E.U16 R13, desc[UR4][R14.64+0x6] ;  /* 0x000006040e0d7981 */ /* 0x0000e2000c1e1500 */
[----:B------:R-:W-:-:S04]  /*0530*/  IMAD.IADD R10, R9, 0x1, R10 ;  /* 0x00000001090a7824 */ /* 0x000fc800078e020a */
[----:B0-----:R-:W-:Y:S02]  /*0540*/  IMAD.IADD R15, R4, 0x1, R10 ;  /* 0x00000001040f7824 */ /* 0x001fe400078e020a */
[----:B------:R-:W-:Y:S01]  /*0550*/  IMAD.IADD R2, R2, 0x1, R9 ;  /* 0x0000000102027824 */ /* 0x000fe200078e0209 */
[----:B------:R-:W-:Y:S01]  /*0560*/  SHF.R.S32.HI R22, RZ, 0x3, R22 ;  /* 0x00000003ff167819 */ /* 0x000fe20000011416 */
[----:B--2---:R-:W-:-:S04]  /*0570*/  IMAD.IADD R14, R24, 0x1, R8 ;  /* 0x00000001180e7824 */ /* 0x004fc800078e0208 */
[C-C-:B------:R-:W-:Y:S02]  /*0580*/  IMAD R8, R7.reuse, 0x4, -R14.reuse ;  /* 0x0000000407087824 */ /* 0x140fe400078e0a0e */
[----:B------:R-:W-:Y:S02]  /*0590*/  IMAD R14, R7, -0x4, R14 ;  /* 0xfffffffc070e7824 */ /* 0x000fe400078e020e */
[----:B------:R-:W-:Y:S02]  /*05a0*/  IMAD R8, R15, 0x2, R8 ;  /* 0x000000020f087824 */ /* 0x000fe400078e0208 */
[----:B------:R-:W-:-:S05]  /*05b0*/  IMAD.IADD R24, R7, 0x1, R24 ;  /* 0x0000000107187824 */ /* 0x000fca00078e0218 */
[----:B----4-:R-:W-:Y:S02]  /*05c0*/  IADD3 R25, PT, PT, R25, R24, R0 ;  /* 0x0000001819197210 */ /* 0x010fe40007ffe000 */
[----:B-----5:R-:W-:Y:S02]  /*05d0*/  IADD3 R2, PT, PT, R2, R11, R29 ;  /* 0x0000000b02027210 */ /* 0x020fe40007ffe01d */
[----:B---3--:R-:W-:Y:S01]  /*05e0*/  IADD3 R15, PT, PT, R21, R12, R27 ;  /* 0x0000000c150f7210 */ /* 0x008fe20007ffe01b */
[----:B------:R-:W-:-:S04]  /*05f0*/  IMAD R27, R14, -0x3, RZ ;  /* 0xfffffffd0e1b7824 */ /* 0x000fc800078e02ff */
[----:B------:R-:W-:Y:S01]  /*0600*/  IMAD.IADD R14, R28, 0x1, R15 ;  /* 0x000000011c0e7824 */ /* 0x000fe200078e020f */
[----:B------:R-:W-:-:S03]  /*0610*/  IADD3 R15, PT, PT, R3, R10, R26 ;  /* 0x0000000a030f7210 */ /* 0x000fc60007ffe01a */
[----:B------:R-:W-:Y:S01]  /*0620*/  IMAD R27, R14, 0x4, R27 ;  /* 0x000000040e1b7824 */ /* 0x000fe200078e021b */
[CC--:B------:R-:W-:Y:S01]  /*0630*/  LOP3.LUT R14, R20.reuse, R5.reuse, RZ, 0xc0, !PT ;  /* 0x00000005140e7212 */ /* 0x0c0fe200078ec0ff */
[C---:B------:R-:W-:Y:S01]  /*0640*/  IMAD.IADD R0, R20.reuse, 0x1, R15 ;  /* 0x0000000114007824 */ /* 0x040fe200078e020f */
[----:B------:R-:W-:Y:S02]  /*0650*/  LOP3.LUT R15, R20, R5, RZ, 0x3c, !PT ;  /* 0x00000005140f7212 */ /* 0x000fe400078e3cff */
[----:B------:R-:W-:Y:S02]  /*0660*/  SHF.R.S32.HI R27, RZ, 0x4, R27 ;  /* 0x00000004ff1b7819 */ /* 0x000fe4000001141b */
[----:B------:R-:W-:Y:S02]  /*0670*/  LEA.HI R14, R15, R14, RZ, 0x1f ;  /* 0x0000000e0f0e7211 */ /* 0x000fe400078ff8ff */
[----:B------:R-:W-:Y:S01]  /*0680*/  VIMNMX.RELU R27, PT, PT, R27, 0xfff, PT ;  /* 0x00000fff1b1b7848 */ /* 0x000fe20003fe1100 */
[----:B------:R-:W-:Y:S01]  /*0690*/  IMAD R5, R4, 0x5, RZ ;  /* 0x0000000504057824 */ /* 0x000fe200078e02ff */
[----:B------:R-:W-:-:S02]  /*06a0*/  IADD3 R2, PT, PT, R3, R2, R26 ;  /* 0x0000000203027210 */ /* 0x000fc40007ffe01a */
[----:B------:R-:W-:Y:S01]  /*06b0*/  LOP3.LUT R14, R14, 0xffff, RZ, 0xc0, !PT ;  /* 0x0000ffff0e0e7812 */ /* 0x000fe200078ec0ff */
[----:B------:R0:W-:Y:S01]  /*06c0*/  STG.E.U16 desc[UR4][R18.64], R27 ;  /* 0x0000001b12007986 */ /* 0x0001e2000c101504 */
[----:B------:R-:W-:Y:S02]  /*06d0*/  LOP3.LUT R10, R11, R29, RZ, 0x3c, !PT ;  /* 0x0000001d0b0a7212 */ /* 0x000fe400078e3cff */
[----:B------:R-:W-:Y:S02]  /*06e0*/  IADD3 R2, PT, PT, R14, R5, -R2 ;  /* 0x000000050e027210 */ /* 0x000fe40007ffe802 */
[----:B------:R-:W-:Y:S01]  /*06f0*/  IADD3 R13, PT, PT, R13, R21, R12 ;  /* 0x000000150d0d7210 */ /* 0x000fe20007ffe00c */
[----:B------:R-:W-:Y:S01]  /*0700*/  IMAD.IADD R21, R21, 0x1, R28 ;  /* 0x0000000115157824 */ /* 0x000fe200078e021c */
[----:B0-----:R-:W-:Y:S02]  /*0710*/  VIMNMX.U32 R27, PT, PT, R7, 0xfff, PT ;  /* 0x00000fff071b7848 */ /* 0x001fe40003fe0000 */
[----:B------:R-:W-:-:S04]  /*0720*/  LOP3.LUT R7, R11, R29, RZ, 0xc0, !PT ;  /* 0x0000001d0b077212 */ /* 0x000fc800078ec0ff */
[----:B------:R-:W-:Y:S02]  /*0730*/  LEA.HI R7, R10, R7, RZ, 0x1f ;  /* 0x000000070a077211 */ /* 0x000fe400078ff8ff */
[----:B------:R-:W-:Y:S01]  /*0740*/  IADD3 R10, PT, PT, R11, R4, R9 ;  /* 0x000000040b0a7210 */ /* 0x000fe20007ffe009 */
[----:B------:R-:W-:Y:S02]  /*0750*/  IMAD R2, R21, 0x4, R2 ;  /* 0x0000000415027824 */ /* 0x000fe400078e0202 */
[----:B------:R-:W-:Y:S02]  /*0760*/  IMAD R24, R24, 0x4, R5 ;  /* 0x0000000418187824 */ /* 0x000fe400078e0205 */
[----:B------:R-:W-:Y:S02]  /*0770*/  IMAD.IADD R3, R3, 0x1, R10 ;  /* 0x0000000103037824 */ /* 0x000fe400078e020a */
[----:B------:R-:W-:Y:S02]  /*0780*/  IMAD R5, R28, 0x3, R25 ;  /* 0x000000031c057824 */ /* 0x000fe400078e0219 */
[----:B------:R-:W-:Y:S01]  /*0790*/  IMAD.IADD R6, R6, 0x1, R13 ;  /* 0x0000000106067824 */ /* 0x000fe200078e020d */
[----:B------:R-:W-:Y:S01]  /*07a0*/  SHF.R.S32.HI R2, RZ, 0x3, R2 ;  /* 0x00000003ff027819 */ /* 0x000fe20000011402 */
[----:B------:R-:W-:Y:S01]  /*07b0*/  IMAD.IADD R12, R12, 0x1, R28 ;  /* 0x000000010c0c7824 */ /* 0x000fe200078e021c */
[----:B------:R-:W-:Y:S01]  /*07c0*/  LOP3.LUT R7, R7, 0xffff, RZ, 0xc0, !PT ;  /* 0x0000ffff07077812 */ /* 0x000fe200078ec0ff */
[----:B------:R-:W-:-:S02]  /*07d0*/  IMAD.SHL.U32 R5, R5, 0x4, RZ ;  /* 0x0000000405057824 */ /* 0x000fc400078e00ff */
[----:B------:R-:W-:Y:S02]  /*07e0*/  IMAD R10, R28, 0x2, R3 ;  /* 0x000000021c0a7824 */ /* 0x000fe400078e0203 */
[----:B------:R-:W-:Y:S01]  /*07f0*/  IMAD.MOV R11, RZ, RZ, -R6 ;  /* 0x000000ffff0b7224 */ /* 0x000fe200078e0a06 */
[----:B------:R-:W-:Y:S01]  /*0800*/  VIMNMX.RELU R21, PT, PT, R2, 0xfff, PT ;  /* 0x00000fff02157848 */ /* 0x000fe20003fe1100 */
[----:B------:R-:W-:Y:S01]  /*0810*/  IMAD R12, R12, 0x4, R23 ;  /* 0x000000040c0c7824 */ /* 0x000fe200078e0217 */
[----:B------:R-:W-:Y:S01]  /*0820*/  IADD3 R0, PT, PT, -R0, R24, R7 ;  /* 0x0000001800007210 */ /* 0x000fe20007ffe107 */
[----:B------:R-:W-:Y:S02]  /*0830*/  IMAD R5, R6, -0x3, R5 ;  /* 0xfffffffd06057824 */ /* 0x000fe400078e0205 */
[----:B------:R-:W-:Y:S01]  /*0840*/  IMAD.U32 R2, R10, 0x2, R11 ;  /* 0x000000020a027824 */ /* 0x000fe200078e000b */
[----:B------:R-:W-:Y:S02]  /*0850*/  VIMNMX.U32 R7, PT, PT, R9, 0xfff, PT ;  /* 0x00000fff09077848 */ /* 0x000fe40003fe0000 */
[----:B------:R-:W-:-:S02]  /*0860*/  SHF.R.S32.HI R8, RZ, 0x3, R8 ;  /* 0x00000003ff087819 */ /* 0x000fc40000011408 */
[----:B------:R-:W-:Y:S02]  /*0870*/  SHF.R.S32.HI R12, RZ, 0x3, R12 ;  /* 0x00000003ff0c7819 */ /* 0x000fe4000001140c */
[----:B------:R-:W-:Y:S02]  /*0880*/  SHF.R.S32.HI R0, RZ, 0x3, R0 ;  /* 0x00000003ff007819 */ /* 0x000fe40000011400 */
[----:B------:R-:W-:Y:S02]  /*0890*/  SHF.R.S32.HI R2, RZ, 0x3, R2 ;  /* 0x00000003ff027819 */ /* 0x000fe40000011402 */
[----:B------:R-:W-:Y:S01]  /*08a0*/  SHF.R.S32.HI R5, RZ, 0x4, R5 ;  /* 0x00000004ff057819 */ /* 0x000fe20000011405 */
[----:B------:R0:W-:Y:S01]  /*08b0*/  STG.E.U16 desc[UR4][R18.64+0x8], R7 ;  /* 0x0000080712007986 */ /* 0x0001e2000c101504 */
[----:B------:R-:W-:Y:S02]  /*08c0*/  VIMNMX.RELU R9, PT, PT, R8, 0xfff, PT ;  /* 0x00000fff08097848 */ /* 0x000fe40003fe1100 */
[----:B------:R-:W-:-:S02]  /*08d0*/  VIMNMX.RELU R3, PT, PT, R22, 0xfff, PT ;  /* 0x00000fff16037848 */ /* 0x000fc40003fe1100 */
[----:B------:R-:W-:Y:S02]  /*08e0*/  VIMNMX.RELU R15, PT, PT, R12, 0xfff, PT ;  /* 0x00000fff0c0f7848 */ /* 0x000fe40003fe1100 */
[----:B------:R-:W-:Y:S02]  /*08f0*/  VIMNMX.U32 R11, PT, PT, R4, 0xfff, PT ;  /* 0x00000fff040b7848 */ /* 0x000fe40003fe0000 */
[----:B------:R-:W-:Y:S02]  /*0900*/  VIMNMX.U32 R23, PT, PT, R28, 0xfff, PT ;  /* 0x00000fff1c177848 */ /* 0x000fe40003fe0000 */
[----:B------:R-:W-:Y:S02]  /*0910*/  VIMNMX.RELU R13, PT, PT, R2, 0xfff, PT ;  /* 0x00000fff020d7848 */ /* 0x000fe40003fe1100 */
[----:B0-----:R-:W-:Y:S02]  /*0920*/  VIMNMX.RELU R7, PT, PT, R0, 0xfff, PT ;  /* 0x00000fff00077848 */ /* 0x001fe40003fe1100 */
[----:B------:R-:W-:Y:S01]  /*0930*/  VIMNMX.RELU R5, PT, PT, R5, 0xfff, PT ;  /* 0x00000fff05057848 */ /* 0x000fe20003fe1100 */
[----:B------:R-:W-:Y:S04]  /*0940*/  STG.E.U16 desc[UR4][R18.64+0x4], R27 ;  /* 0x0000041b12007986 */ /* 0x000fe8000c101504 */
        /* <DEDUP_REMOVED lines=8> */
[----:B------:R-:W-:Y:S01]  /*09d0*/  STG.E.U16 desc[UR4][R16.64+0xa], R5 ;  /* 0x00000a0510007986 */ /* 0x000fe2000c101504 */
[----:B------:R-:W-:Y:S05]  /*09e0*/  EXIT ;  /* 0x000000000000794d */ /* 0x000fea0003800000 */
.L_x_0:
[----:B------:R-:W-:-:S00]  /*09f0*/  BRA `(.L_x_0) ;  /* 0xfffffffc00fc7947 */ /* 0x000fc0000383ffff */
[----:B------:R-:W-:-:S00]  /*0a00*/  NOP ;  /* 0x0000000000007918 */ /* 0x000fc00000000000 */
[----:B------:R-:W-:-:S00]  /*0a10*/  NOP ;  /* 0x0000000000007918 */ /* 0x000fc00000000000 */
[----:B------:R-:W-:-:S00]  /*0a20*/  NOP ;  /* 0x0000000000007918 */ /* 0x000fc00000000000 */
[----:B------:R-:W-:-:S00]  /*0a30*/  NOP ;  /* 0x0000000000007918 */ /* 0x000fc00000000000 */
[----:B------:R-:W-:-:S00]  /*0a40*/  NOP ;  /* 0x0000000000007918 */ /* 0x000fc00000000000 */
[----:B------:R-:W-:-:S00]  /*0a50*/  NOP ;  /* 0x0000000000007918 */ /* 0x000fc00000000000 */
[----:B------:R-:W-:-:S00]  /*0a60*/  NOP ;  /* 0x0000000000007918 */ /* 0x000fc00000000000 */
[----:B------:R-:W-:-:S00]  /*0a70*/  NOP ;  /* 0x0000000000007918 */ /* 0x000fc00000000000 */
.L_x_3:


//--------------------- .text._Z9BayerGrayiiPtS_  --------------------------
	.section	.text._Z9BayerGrayiiPtS_,"ax",@progbits
	.align	128
        .global         _Z9BayerGrayiiPtS_
        .type           _Z9BayerGrayiiPtS_,@function
        .size           _Z9BayerGrayiiPtS_,(.L_x_4 - _Z9BayerGrayiiPtS_)
        .other          _Z9BayerGrayiiPtS_,@"STO_CUDA_ENTRY STV_DEFAULT"
_Z9BayerGrayiiPtS_:
.text._Z9BayerGrayiiPtS_:
[----:B------:R-:W-:Y:S01]  /*0000*/  LDC R1, c[0x0][0x37c] ;  /* 0x0000df00ff017b82 */ /* 0x000fe20000000800 */
[----:B------:R-:W0:Y:S07]  /*0010*/  S2R R0, SR_TID.X ;  /* 0x0000000000007919 */ /* 0x000e2e0000002100 */
[----:B------:R-:W0:Y:S01]  /*0020*/  S2UR UR6, SR_CTAID.X ;  /* 0x00000000000679c3 */ /* 0x000e220000002500 */
[----:B------:R-:W1:Y:S01]  /*0030*/  LDCU UR8, c[0x0][0x380] ;  /* 0x00007000ff0877ac */ /* 0x000e620008000800 */
[----:B------:R-:W2:Y:S01]  /*0040*/  S2R R4, SR_TID.Y ;  /* 0x0000000000047919 */ /* 0x000ea20000002200 */
[----:B------:R-:W3:Y:S05]  /*0050*/  LDCU.64 UR4, c[0x0][0x358] ;  /* 0x00006b00ff0477ac */ /* 0x000eea0008000a00 */
[----:B------:R-:W0:Y:S08]  /*0060*/  LDC R5, c[0x0][0x360] ;  /* 0x0000d800ff057b82 */ /* 0x000e300000000800 */
[----:B------:R-:W2:Y:S08]  /*0070*/  S2UR UR7, SR_CTAID.Y ;  /* 0x00000000000779c3 */ /* 0x000eb00000002600 */
[----:B------:R-:W2:Y:S08]  /*0080*/  LDC R7, c[0x0][0x364] ;  /* 0x0000d900ff077b82 */ /* 0x000eb00000000800 */
[----:B------:R-:W4:Y:S01]  /*0090*/  LDC.64 R2, c[0x0][0x388] ;  /* 0x0000e200ff027b82 */ /* 0x000f220000000a00 */
[----:B0-----:R-:W-:-:S02]  /*00a0*/  IMAD R0, R5, UR6, R0 ;  /* 0x0000000605007c24 */ /* 0x001fc4000f8e0200 */
[----:B--2---:R-:W-:-:S04]  /*00b0*/  IMAD R5, R7, UR7, R4 ;  /* 0x0000000707057c24 */ /* 0x004fc8000f8e0204 */
[----:B-1----:R-:W-:Y:S02]  /*00c0*/  IMAD R7, R5, UR8, R0 ;  /* 0x0000000805077c24 */ /* 0x002fe4000f8e0200 */
[----:B------:R-:W0:Y:S02]  /*00d0*/  LDC.64 R4, c[0x0][0x390] ;  /* 0x0000e400ff047b82 */ /* 0x000e240000000a00 */
[----:B----4-:R-:W-:-:S06]  /*00e0*/  IMAD.WIDE R2, R7, 0x2, R2 ;  /* 0x0000000207027825 */ /* 0x010fcc00078e0202 */
[----:B---3--:R-:W2:Y:S01]  /*00f0*/  LDG.E.U16 R3, desc[UR4][R2.64] ;  /* 0x0000000402037981 */ /* 0x008ea2000c1e1500 */
[----:B------:R-:W-:-:S05]  /*0100*/  LEA R7, R7, R7, 0x1 ;  /* 0x0000000707077211 */ /* 0x000fca00078e08ff */
[----:B0-----:R-:W-:-:S05]  /*0110*/  IMAD.WIDE R4, R7, 0x2, R4 ;  /* 0x0000000207047825 */ /* 0x001fca00078e0204 */
[----:B--2---:R-:W-:Y:S04]  /*0120*/  STG.E.U16 desc[UR4][R4.64], R3 ;  /* 0x0000000304007986 */ /* 0x004fe8000c101504 */
[----:B------:R-:W-:Y:S04]  /*0130*/  STG.E.U16 desc[UR4][R4.64+0x2], R3 ;  /* 0x0000020304007986 */ /* 0x000fe8000c101504 */
[----:B------:R-:W-:Y:S01]  /*0140*/  STG.E.U16 desc[UR4][R4.64+0x4], R3 ;  /* 0x0000040304007986 */ /* 0x000fe2000c101504 */
[----:B------:R-:W-:Y:S05]  /*0150*/  EXIT ;  /* 0x000000000000794d */ /* 0x000fea0003800000 */
.L_x_1:
        /* <DEDUP_REMOVED lines=10> */
.L_x_4:


//--------------------- .text._Z12BayerProcessiiPtffiS_ --------------------------
	.section	.text._Z12BayerProcessiiPtffiS_,"ax",@progbits
	.align	128
        .global         _Z12BayerProcessiiPtffiS_
        .type           _Z12BayerProcessiiPtffiS_,@function
        .size           _Z12BayerProcessiiPtffiS_,(.L_x_5 - _Z12BayerProcessiiPtffiS_)
        .other          _Z12BayerProcessiiPtffiS_,@"STO_CUDA_ENTRY STV_DEFAULT"
_Z12BayerProcessiiPtffiS_:
.text._Z12BayerProcessiiPtffiS_:
        /* <DEDUP_REMOVED lines=10> */
[----:B0-----:R-:W-:Y:S01]  /*00a0*/  IMAD R0, R5, UR4, R0 ;  /* 0x0000000405007c24 */ /* 0x001fe2000f8e0200 */
[----:B------:R-:W0:Y:S01]  /*00b0*/  LDCU.U16 UR4, c[0x0][0x398] ;  /* 0x00007300ff0477ac */ /* 0x000e220008000400 */
[----:B--2---:R-:W-:-:S04]  /*00c0*/  IMAD R5, R7, UR5, R4 ;  /* 0x0000000507057c24 */ /* 0x004fc8000f8e0204 */
[----:B-1----:R-:W-:-:S04]  /*00d0*/  IMAD R7, R5, UR8, R0 ;  /* 0x0000000805077c24 */ /* 0x002fc8000f8e0200 */
[----:B----4-:R-:W-:-:S06]  /*00e0*/  IMAD.WIDE R2, R7, 0x2, R2 ;  /* 0x0000000207027825 */ /* 0x010fcc00078e0202 */
[----:B---3--:R-:W2:Y:S01]  /*00f0*/  LDG.E.U16 R2, desc[UR6][R2.64] ;  /* 0x0000000602027981 */ /* 0x008ea2000c1e1500 */
[----:B0-----:R-:W-:Y:S01]  /*0100*/  UIADD3 UR4, UPT, UPT, URZ, -UR4, URZ ;  /* 0x80000004ff047290 */ /* 0x001fe2000fffe0ff */
[----:B------:R-:W-:-:S03]  /*0110*/  LEA.HI R4, R0, R0, RZ, 0x1 ;  /* 0x0000000000047211 */ /* 0x000fc600078f08ff */
[----:B------:R-:W-:Y:S01]  /*0120*/  UPRMT UR4, UR4, 0x7710, URZ ;  /* 0x0000771004047896 */ /* 0x000fe200080000ff */
[----:B------:R-:W-:-:S04]  /*0130*/  LOP3.LUT R11, R4, 0xfffffffe, RZ, 0xc0, !PT ;  /* 0xfffffffe040b7812 */ /* 0x000fc800078ec0ff */
[----:B------:R-:W-:-:S04]  /*0140*/  IADD3 R0, PT, PT, R0, -R11, RZ ;  /* 0x8000000b00007210 */ /* 0x000fc80007ffe0ff */
[----:B------:R-:W-:Y:S02]  /*0150*/  LOP3.LUT P0, RZ, R0, 0x1, R5, 0xf8, !PT ;  /* 0x0000000100ff7812 */ /* 0x000fe4000780f805 */
[----:B------:R-:W-:-:S04]  /*0160*/  LOP3.LUT R5, R5, 0x1, RZ, 0xc0, !PT ;  /* 0x0000000105057812 */ /* 0x000fc800078ec0ff */
[----:B------:R-:W-:Y:S02]  /*0170*/  ISETP.NE.U32.AND P1, PT, R5, 0x1, PT ;  /* 0x000000010500780c */ /* 0x000fe40003f25070 */
[----:B--2---:R-:W-:Y:S01]  /*0180*/  IADD3 R9, PT, PT, R2, UR4, RZ ;  /* 0x0000000402097c10 */ /* 0x004fe2000fffe0ff */
[----:B------:R-:W0:Y:S01]  /*0190*/  LDCU.64 UR4, c[0x0][0x390] ;  /* 0x00007200ff0477ac */ /* 0x000e220008000a00 */
[----:B------:R-:W1:Y:S02]  /*01a0*/  LDC.64 R2, c[0x0][0x3a0] ;  /* 0x0000e800ff027b82 */ /* 0x000e640000000a00 */
[----:B------:R-:W0:Y:S02]  /*01b0*/  I2F.U16 R4, R9 ;  /* 0x0000000900047306 */ /* 0x000e240000101000 */
[----:B0-----:R-:W-:-:S06]  /*01c0*/  FMUL R4, R4, UR4 ;  /* 0x0000000404047c20 */ /* 0x001fcc0008400000 */
[----:B------:R-:W0:Y:S01]  /*01d0*/  @!P0 F2I.U32.TRUNC.NTZ R9, R4 ;  /* 0x0000000400098305 */ /* 0x000e22000020f000 */
[----:B------:R-:W-:Y:S01]  /*01e0*/  ISETP.NE.AND P0, PT, R0, 0x1, PT ;  /* 0x000000010000780c */ /* 0x000fe20003f05270 */
[----:B-1----:R-:W-:-:S06]  /*01f0*/  IMAD.WIDE R2, R7, 0x2, R2 ;  /* 0x0000000207027825 */ /* 0x002fcc00078e0202 */
[----:B0-----:R-:W0:Y:S02]  /*0200*/  I2F.U16 R6, R9 ;  /* 0x0000000900067306 */ /* 0x001e240000101000 */
[----:B0-----:R-:W-:-:S06]  /*0210*/  FMUL R6, R6, UR5 ;  /* 0x0000000506067c20 */ /* 0x001fcc0008400000 */
[----:B------:R-:W0:Y:S02]  /*0220*/  F2I.U32.TRUNC.NTZ R6, R6 ;  /* 0x0000000600067305 */ /* 0x000e24000020f000 */
[----:B0-----:R-:W-:-:S05]  /*0230*/  @!P0 SEL R9, R6, R9, !P1 ;  /* 0x0000000906098207 */ /* 0x001fca0004800000 */
[----:B------:R-:W-:Y:S01]  /*0240*/  STG.E.U16 desc[UR6][R2.64], R9 ;  /* 0x0000000902007986 */ /* 0x000fe2000c101506 */
[----:B------:R-:W-:Y:S05]  /*0250*/  EXIT ;  /* 0x000000000000794d */ /* 0x000fea0003800000 */
.L_x_2:
        /* <DEDUP_REMOVED lines=10> */
.L_x_5:


//--------------------- .nv.shared.reserved.0     --------------------------
	.section	.nv.shared.reserved.0,"aw",@nobits
	.weak		__nv_reservedSMEM_offset_0_alias
	.size		__nv_reservedSMEM_offset_0_alias, 0, 64
	.other		__nv_reservedSMEM_offset_0_alias,@"STO_CUDA_RESERVED_SHARED STV_DEFAULT"
__nv_reservedSMEM_offset_0_alias:
	.zero		0
	.zero		64


//--------------------- .nv.constant0._Z20GPUMalvarDemosaicingiiPtS_ --------------------------
	.section	.nv.constant0._Z20GPUMalvarDemosaicingiiPtS_,"a",@progbits
	.sectionflags	@""
	.align	4
.nv.constant0._Z20GPUMalvarDemosaicingiiPtS_:
	.zero		920


//--------------------- .nv.constant0._Z9BayerGrayiiPtS_ --------------------------
	.section	.nv.constant0._Z9BayerGrayiiPtS_,"a",@progbits
	.sectionflags	@""
	.align	4
.nv.constant0._Z9BayerGrayiiPtS_:
	.zero		920


//--------------------- .nv.constant0._Z12BayerProcessiiPtffiS_ --------------------------
	.section	.nv.constant0._Z12BayerProcessiiPtffiS_,"a",@progbits
	.sectionflags	@""
	.align	4
.nv.constant0._Z12BayerProcessiiPtffiS_:
	.zero		936


//--------------------- SYMBOLS --------------------------

	.type		.nv.reservedSmem.offset0,@object
	.size		.nv.reservedSmem.offset0,0x4
